//
// Generated by NVIDIA NVVM Compiler
//
// Compiler Build ID: CL-36424714
// Cuda compilation tools, release 13.0, V13.0.88
// Based on NVVM 20.0.0
//

.version 9.0
.target sm_100
.address_size 64

	// .globl	_Z19kernel_sum_backwardPfS_ii

.visible .entry _Z19kernel_sum_backwardPfS_ii(
	.param .u64 .ptr .align 1 _Z19kernel_sum_backwardPfS_ii_param_0,
	.param .u64 .ptr .align 1 _Z19kernel_sum_backwardPfS_ii_param_1,
	.param .u32 _Z19kernel_sum_backwardPfS_ii_param_2,
	.param .u32 _Z19kernel_sum_backwardPfS_ii_param_3
)
{
	.reg .pred 	%p<13>;
	.reg .b32 	%r<122>;
	.reg .b32 	%f<72>;
	.reg .b64 	%rd<70>;

	ld.param.u64 	%rd4, [_Z19kernel_sum_backwardPfS_ii_param_1];
	ld.param.u32 	%r80, [_Z19kernel_sum_backwardPfS_ii_param_2];
	ld.param.u32 	%r81, [_Z19kernel_sum_backwardPfS_ii_param_3];
	cvta.to.global.u64 	%rd1, %rd4;
	mov.u32 	%r1, %ntid.x;
	mov.u32 	%r82, %ctaid.x;
	mov.u32 	%r83, %tid.x;
	mad.lo.s32 	%r101, %r1, %r82, %r83;
	setp.ge.u32 	%p1, %r101, %r81;
	@%p1 bra 	$L__BB0_17;
	setp.lt.s32 	%p2, %r80, 1;
	@%p2 bra 	$L__BB0_17;
	and.b32  	%r3, %r80, 15;
	and.b32  	%r4, %r80, 7;
	and.b32  	%r5, %r80, 2147483632;
	and.b32  	%r6, %r80, 3;
	neg.s32 	%r7, %r5;
	shl.b32 	%r8, %r81, 4;
	shl.b32 	%r9, %r81, 1;
	mul.lo.s32 	%r10, %r81, 3;
	shl.b32 	%r11, %r81, 2;
	mul.lo.s32 	%r12, %r81, 6;
	mul.lo.s32 	%r13, %r81, 7;
	shl.b32 	%r14, %r81, 3;
	mul.lo.s32 	%r15, %r81, 9;
	mul.lo.s32 	%r16, %r81, 10;
	mul.lo.s32 	%r17, %r81, 11;
	mul.lo.s32 	%r18, %r81, 12;
	mul.lo.s32 	%r19, %r81, 14;
	mul.lo.s32 	%r20, %r81, 15;
	mov.u32 	%r84, %nctaid.x;
	mul.lo.s32 	%r21, %r84, %r1;
$L__BB0_3:
	ld.param.u64 	%rd69, [_Z19kernel_sum_backwardPfS_ii_param_0];
	setp.lt.u32 	%p3, %r80, 16;
	cvta.to.global.u64 	%rd5, %rd69;
	mul.wide.u32 	%rd6, %r101, 4;
	add.s64 	%rd2, %rd5, %rd6;
	ld.global.f32 	%f69, [%rd2];
	mov.b32 	%r120, 0;
	@%p3 bra 	$L__BB0_6;
	add.s32 	%r117, %r81, %r101;
	add.s32 	%r116, %r9, %r101;
	add.s32 	%r115, %r10, %r101;
	add.s32 	%r114, %r11, %r101;
	mad.lo.s32 	%r113, %r81, 5, %r101;
	add.s32 	%r112, %r12, %r101;
	add.s32 	%r111, %r13, %r101;
	add.s32 	%r110, %r14, %r101;
	add.s32 	%r109, %r15, %r101;
	add.s32 	%r108, %r16, %r101;
	add.s32 	%r107, %r17, %r101;
	add.s32 	%r106, %r18, %r101;
	mad.lo.s32 	%r105, %r81, 13, %r101;
	add.s32 	%r104, %r19, %r101;
	add.s32 	%r103, %r20, %r101;
	mov.u32 	%r102, %r101;
	mov.u32 	%r118, %r7;
$L__BB0_5:
	.pragma "nounroll";
	mul.wide.u32 	%rd7, %r102, 4;
	add.s64 	%rd8, %rd1, %rd7;
	ld.global.f32 	%f11, [%rd8];
	add.f32 	%f12, %f11, %f69;
	st.global.f32 	[%rd2], %f12;
	mul.wide.u32 	%rd9, %r117, 4;
	add.s64 	%rd10, %rd1, %rd9;
	ld.global.f32 	%f13, [%rd10];
	add.f32 	%f14, %f13, %f12;
	st.global.f32 	[%rd2], %f14;
	mul.wide.u32 	%rd11, %r116, 4;
	add.s64 	%rd12, %rd1, %rd11;
	ld.global.f32 	%f15, [%rd12];
	add.f32 	%f16, %f15, %f14;
	st.global.f32 	[%rd2], %f16;
	mul.wide.u32 	%rd13, %r115, 4;
	add.s64 	%rd14, %rd1, %rd13;
	ld.global.f32 	%f17, [%rd14];
	add.f32 	%f18, %f17, %f16;
	st.global.f32 	[%rd2], %f18;
	mul.wide.u32 	%rd15, %r114, 4;
	add.s64 	%rd16, %rd1, %rd15;
	ld.global.f32 	%f19, [%rd16];
	add.f32 	%f20, %f19, %f18;
	st.global.f32 	[%rd2], %f20;
	mul.wide.u32 	%rd17, %r113, 4;
	add.s64 	%rd18, %rd1, %rd17;
	ld.global.f32 	%f21, [%rd18];
	add.f32 	%f22, %f21, %f20;
	st.global.f32 	[%rd2], %f22;
	mul.wide.u32 	%rd19, %r112, 4;
	add.s64 	%rd20, %rd1, %rd19;
	ld.global.f32 	%f23, [%rd20];
	add.f32 	%f24, %f23, %f22;
	st.global.f32 	[%rd2], %f24;
	mul.wide.u32 	%rd21, %r111, 4;
	add.s64 	%rd22, %rd1, %rd21;
	ld.global.f32 	%f25, [%rd22];
	add.f32 	%f26, %f25, %f24;
	st.global.f32 	[%rd2], %f26;
	mul.wide.u32 	%rd23, %r110, 4;
	add.s64 	%rd24, %rd1, %rd23;
	ld.global.f32 	%f27, [%rd24];
	add.f32 	%f28, %f27, %f26;
	st.global.f32 	[%rd2], %f28;
	mul.wide.u32 	%rd25, %r109, 4;
	add.s64 	%rd26, %rd1, %rd25;
	ld.global.f32 	%f29, [%rd26];
	add.f32 	%f30, %f29, %f28;
	st.global.f32 	[%rd2], %f30;
	mul.wide.u32 	%rd27, %r108, 4;
	add.s64 	%rd28, %rd1, %rd27;
	ld.global.f32 	%f31, [%rd28];
	add.f32 	%f32, %f31, %f30;
	st.global.f32 	[%rd2], %f32;
	mul.wide.u32 	%rd29, %r107, 4;
	add.s64 	%rd30, %rd1, %rd29;
	ld.global.f32 	%f33, [%rd30];
	add.f32 	%f34, %f33, %f32;
	st.global.f32 	[%rd2], %f34;
	mul.wide.u32 	%rd31, %r106, 4;
	add.s64 	%rd32, %rd1, %rd31;
	ld.global.f32 	%f35, [%rd32];
	add.f32 	%f36, %f35, %f34;
	st.global.f32 	[%rd2], %f36;
	mul.wide.u32 	%rd33, %r105, 4;
	add.s64 	%rd34, %rd1, %rd33;
	ld.global.f32 	%f37, [%rd34];
	add.f32 	%f38, %f37, %f36;
	st.global.f32 	[%rd2], %f38;
	mul.wide.u32 	%rd35, %r104, 4;
	add.s64 	%rd36, %rd1, %rd35;
	ld.global.f32 	%f39, [%rd36];
	add.f32 	%f40, %f39, %f38;
	st.global.f32 	[%rd2], %f40;
	mul.wide.u32 	%rd37, %r103, 4;
	add.s64 	%rd38, %rd1, %rd37;
	ld.global.f32 	%f41, [%rd38];
	add.f32 	%f69, %f41, %f40;
	st.global.f32 	[%rd2], %f69;
	add.s32 	%r118, %r118, 16;
	add.s32 	%r117, %r117, %r8;
	add.s32 	%r116, %r116, %r8;
	add.s32 	%r115, %r115, %r8;
	add.s32 	%r114, %r114, %r8;
	add.s32 	%r113, %r113, %r8;
	add.s32 	%r112, %r112, %r8;
	add.s32 	%r111, %r111, %r8;
	add.s32 	%r110, %r110, %r8;
	add.s32 	%r109, %r109, %r8;
	add.s32 	%r108, %r108, %r8;
	add.s32 	%r107, %r107, %r8;
	add.s32 	%r106, %r106, %r8;
	add.s32 	%r105, %r105, %r8;
	add.s32 	%r104, %r104, %r8;
	add.s32 	%r103, %r103, %r8;
	add.s32 	%r102, %r102, %r8;
	setp.ne.s32 	%p4, %r118, 0;
	mov.u32 	%r120, %r5;
	@%p4 bra 	$L__BB0_5;
$L__BB0_6:
	setp.eq.s32 	%p5, %r3, 0;
	@%p5 bra 	$L__BB0_16;
	add.s32 	%r86, %r3, -1;
	setp.lt.u32 	%p6, %r86, 7;
	@%p6 bra 	$L__BB0_9;
	mad.lo.s32 	%r87, %r120, %r81, %r101;
	mul.wide.u32 	%rd39, %r87, 4;
	add.s64 	%rd40, %rd1, %rd39;
	ld.global.f32 	%f42, [%rd40];
	add.f32 	%f43, %f42, %f69;
	st.global.f32 	[%rd2], %f43;
	add.s32 	%r88, %r87, %r81;
	mul.wide.u32 	%rd41, %r88, 4;
	add.s64 	%rd42, %rd1, %rd41;
	ld.global.f32 	%f44, [%rd42];
	add.f32 	%f45, %f44, %f43;
	st.global.f32 	[%rd2], %f45;
	add.s32 	%r89, %r88, %r81;
	mul.wide.u32 	%rd43, %r89, 4;
	add.s64 	%rd44, %rd1, %rd43;
	ld.global.f32 	%f46, [%rd44];
	add.f32 	%f47, %f46, %f45;
	st.global.f32 	[%rd2], %f47;
	add.s32 	%r90, %r89, %r81;
	mul.wide.u32 	%rd45, %r90, 4;
	add.s64 	%rd46, %rd1, %rd45;
	ld.global.f32 	%f48, [%rd46];
	add.f32 	%f49, %f48, %f47;
	st.global.f32 	[%rd2], %f49;
	add.s32 	%r91, %r90, %r81;
	mul.wide.u32 	%rd47, %r91, 4;
	add.s64 	%rd48, %rd1, %rd47;
	ld.global.f32 	%f50, [%rd48];
	add.f32 	%f51, %f50, %f49;
	st.global.f32 	[%rd2], %f51;
	add.s32 	%r92, %r91, %r81;
	mul.wide.u32 	%rd49, %r92, 4;
	add.s64 	%rd50, %rd1, %rd49;
	ld.global.f32 	%f52, [%rd50];
	add.f32 	%f53, %f52, %f51;
	st.global.f32 	[%rd2], %f53;
	add.s32 	%r93, %r92, %r81;
	mul.wide.u32 	%rd51, %r93, 4;
	add.s64 	%rd52, %rd1, %rd51;
	ld.global.f32 	%f54, [%rd52];
	add.f32 	%f55, %f54, %f53;
	st.global.f32 	[%rd2], %f55;
	add.s32 	%r94, %r93, %r81;
	mul.wide.u32 	%rd53, %r94, 4;
	add.s64 	%rd54, %rd1, %rd53;
	ld.global.f32 	%f56, [%rd54];
	add.f32 	%f69, %f56, %f55;
	st.global.f32 	[%rd2], %f69;
	add.s32 	%r120, %r120, 8;
$L__BB0_9:
	setp.eq.s32 	%p7, %r4, 0;
	@%p7 bra 	$L__BB0_16;
	add.s32 	%r95, %r4, -1;
	setp.lt.u32 	%p8, %r95, 3;
	@%p8 bra 	$L__BB0_12;
	mad.lo.s32 	%r96, %r120, %r81, %r101;
	mul.wide.u32 	%rd55, %r96, 4;
	add.s64 	%rd56, %rd1, %rd55;
	ld.global.f32 	%f57, [%rd56];
	add.f32 	%f58, %f57, %f69;
	st.global.f32 	[%rd2], %f58;
	add.s32 	%r97, %r96, %r81;
	mul.wide.u32 	%rd57, %r97, 4;
	add.s64 	%rd58, %rd1, %rd57;
	ld.global.f32 	%f59, [%rd58];
	add.f32 	%f60, %f59, %f58;
	st.global.f32 	[%rd2], %f60;
	add.s32 	%r98, %r97, %r81;
	mul.wide.u32 	%rd59, %r98, 4;
	add.s64 	%rd60, %rd1, %rd59;
	ld.global.f32 	%f61, [%rd60];
	add.f32 	%f62, %f61, %f60;
	st.global.f32 	[%rd2], %f62;
	add.s32 	%r99, %r98, %r81;
	mul.wide.u32 	%rd61, %r99, 4;
	add.s64 	%rd62, %rd1, %rd61;
	ld.global.f32 	%f63, [%rd62];
	add.f32 	%f69, %f63, %f62;
	st.global.f32 	[%rd2], %f69;
	add.s32 	%r120, %r120, 4;
$L__BB0_12:
	setp.eq.s32 	%p9, %r6, 0;
	@%p9 bra 	$L__BB0_16;
	setp.eq.s32 	%p10, %r6, 1;
	mad.lo.s32 	%r77, %r120, %r81, %r101;
	mul.wide.u32 	%rd63, %r77, 4;
	add.s64 	%rd64, %rd1, %rd63;
	ld.global.f32 	%f64, [%rd64];
	add.f32 	%f9, %f64, %f69;
	st.global.f32 	[%rd2], %f9;
	@%p10 bra 	$L__BB0_16;
	setp.eq.s32 	%p11, %r6, 2;
	add.s32 	%r78, %r77, %r81;
	mul.wide.u32 	%rd65, %r78, 4;
	add.s64 	%rd66, %rd1, %rd65;
	ld.global.f32 	%f65, [%rd66];
	add.f32 	%f10, %f65, %f9;
	st.global.f32 	[%rd2], %f10;
	@%p11 bra 	$L__BB0_16;
	add.s32 	%r100, %r78, %r81;
	mul.wide.u32 	%rd67, %r100, 4;
	add.s64 	%rd68, %rd1, %rd67;
	ld.global.f32 	%f66, [%rd68];
	add.f32 	%f67, %f66, %f10;
	st.global.f32 	[%rd2], %f67;
$L__BB0_16:
	add.s32 	%r101, %r101, %r21;
	setp.lt.u32 	%p12, %r101, %r81;
	@%p12 bra 	$L__BB0_3;
$L__BB0_17:
	ret;

}


// ===== COMPILED SASS (sm_100) =====

	.target	sm_100

	.elftype	@"ET_EXEC"


//--------------------- .note.nv.tkinfo           --------------------------
	.section	.note.nv.tkinfo,"",@"SHT_NOTE"
	.sectionflags	@"SHF_NOTE_NV_TKINFO"
	.tkinfo
        /*0018*/ 	.word	0x00000002
        /*0030*/ 	.string	""
        /*0030*/ 	.string	"ptxas"
        /*0030*/ 	.string	"Cuda compilation tools, release 13.0, V13.0.88"
        /*0030*/ 	.string	"Build cuda_13.0.r13.0/compiler.36424714_0"
        /*0030*/ 	.string	"-arch sm_100 -m 64 "



//--------------------- .note.nv.cuinfo           --------------------------
	.section	.note.nv.cuinfo,"",@"SHT_NOTE"
	.sectionflags	@"SHF_NOTE_NV_CUINFO"
        /*0018*/ 	.short	0x0002
        /*001a*/ 	.short	0x0064
        /*001c*/ 	.short	0x0082
	.zero		2


//--------------------- .nv.info                  --------------------------
	.section	.nv.info,"",@"SHT_CUDA_INFO"
	.align	4


	//----- nvinfo : EIATTR_REGCOUNT
	.align		4
        /*0000*/ 	.byte	0x04, 0x2f
        /*0002*/ 	.short	(.L_1 - .L_0)
	.align		4
.L_0:
        /*0004*/ 	.word	index@(_Z19kernel_sum_backwardPfS_ii)
        /*0008*/ 	.word	0x00000028


	//----- nvinfo : EIATTR_FRAME_SIZE
	.align		4
.L_1:
        /*000c*/ 	.byte	0x04, 0x11
        /*000e*/ 	.short	(.L_3 - .L_2)
	.align		4
.L_2:
        /*0010*/ 	.word	index@(_Z19kernel_sum_backwardPfS_ii)
        /*0014*/ 	.word	0x00000000


	//----- nvinfo : EIATTR_MIN_STACK_SIZE
	.align		4
.L_3:
        /*0018*/ 	.byte	0x04, 0x12
        /*001a*/ 	.short	(.L_5 - .L_4)
	.align		4
.L_4:
        /*001c*/ 	.word	index@(_Z19kernel_sum_backwardPfS_ii)
        /*0020*/ 	.word	0x00000000
.L_5:


//--------------------- .nv.compat                --------------------------
	.section	.nv.compat,"",@"SHT_CUDA_COMPAT_INFO"
	.align	4
        /*0000*/ 	.byte	0x02, 0x09, 0x00, 0x00, 0x02, 0x02, 0x01, 0x00, 0x02, 0x05, 0x05, 0x00, 0x03, 0x07, 0x01, 0x01
        /*0010*/ 	.byte	0x02, 0x03, 0x00, 0x00, 0x02, 0x06, 0x01, 0x00, 0x04, 0x0b, 0x08, 0x00, 0x09, 0x00, 0x00, 0x00
        /*0020*/ 	.byte	0x00, 0x00, 0x00, 0x00


//--------------------- .nv.info._Z19kernel_sum_backwardPfS_ii --------------------------
	.section	.nv.info._Z19kernel_sum_backwardPfS_ii,"",@"SHT_CUDA_INFO"
	.sectionflags	@""
	.align	4


	//----- nvinfo : EIATTR_CUDA_API_VERSION
	.align		4
        /*0000*/ 	.byte	0x04, 0x37
        /*0002*/ 	.short	(.L_7 - .L_6)
.L_6:
        /*0004*/ 	.word	0x00000082


	//----- nvinfo : EIATTR_KPARAM_INFO
	.align		4
.L_7:
        /*0008*/ 	.byte	0x04, 0x17
        /*000a*/ 	.short	(.L_9 - .L_8)
.L_8:
        /*000c*/ 	.word	0x00000000
        /*0010*/ 	.short	0x0003
        /*0012*/ 	.short	0x0014
        /*0014*/ 	.byte	0x00, 0xf0, 0x11, 0x00


	//----- nvinfo : EIATTR_KPARAM_INFO
	.align		4
.L_9:
        /*0018*/ 	.byte	0x04, 0x17
        /*001a*/ 	.short	(.L_11 - .L_10)
.L_10:
        /*001c*/ 	.word	0x00000000
        /*0020*/ 	.short	0x0002
        /*0022*/ 	.short	0x0010
        /*0024*/ 	.byte	0x00, 0xf0, 0x11, 0x00


	//----- nvinfo : EIATTR_KPARAM_INFO
	.align		4
.L_11:
        /*0028*/ 	.byte	0x04, 0x17
        /*002a*/ 	.short	(.L_13 - .L_12)
.L_12:
        /*002c*/ 	.word	0x00000000
        /*0030*/ 	.short	0x0001
        /*0032*/ 	.short	0x0008
        /*0034*/ 	.byte	0x00, 0xf5, 0x21, 0x00


	//----- nvinfo : EIATTR_KPARAM_INFO
	.align		4
.L_13:
        /*0038*/ 	.byte	0x04, 0x17
        /*003a*/ 	.short	(.L_15 - .L_14)
.L_14:
        /*003c*/ 	.word	0x00000000
        /*0040*/ 	.short	0x0000
        /*0042*/ 	.short	0x0000
        /*0044*/ 	.byte	0x00, 0xf5, 0x21, 0x00


	//----- nvinfo : EIATTR_SPARSE_MMA_MASK
	.align		4
.L_15:
        /*0048*/ 	.byte	0x03, 0x50
        /*004a*/ 	.short	0x0000


	//----- nvinfo : EIATTR_MAXREG_COUNT
	.align		4
        /*004c*/ 	.byte	0x03, 0x1b
        /*004e*/ 	.short	0x00ff


	//----- nvinfo : EIATTR_MERCURY_ISA_VERSION
	.align		4
        /*0050*/ 	.byte	0x03, 0x5f
        /*0052*/ 	.short	0x0101


	//----- nvinfo : EIATTR_VRC_CTA_INIT_COUNT
	.align		4
        /*0054*/ 	.byte	0x02, 0x4a
	.zero		1
	.zero		1


	//----- nvinfo : EIATTR_EXIT_INSTR_OFFSETS
	.align		4
        /*0058*/ 	.byte	0x04, 0x1c
        /*005a*/ 	.short	(.L_17 - .L_16)


	//   ....[0]....
.L_16:
        /*005c*/ 	.word	0x00000070


	//   ....[1]....
        /*0060*/ 	.word	0x000000a0


	//   ....[2]....
        /*0064*/ 	.word	0x00000e70


	//----- nvinfo : EIATTR_CRS_STACK_SIZE
	.align		4
.L_17:
        /*0068*/ 	.byte	0x04, 0x1e
        /*006a*/ 	.short	(.L_19 - .L_18)
.L_18:
        /*006c*/ 	.word	0x00000000


	//----- nvinfo : EIATTR_CBANK_PARAM_SIZE
	.align		4
.L_19:
        /*0070*/ 	.byte	0x03, 0x19
        /*0072*/ 	.short	0x0018


	//----- nvinfo : EIATTR_PARAM_CBANK
	.align		4
        /*0074*/ 	.byte	0x04, 0x0a
        /*0076*/ 	.short	(.L_21 - .L_20)
	.align		4
.L_20:
        /*0078*/ 	.word	index@(.nv.constant0._Z19kernel_sum_backwardPfS_ii)
        /*007c*/ 	.short	0x0380
        /*007e*/ 	.short	0x0018


	//----- nvinfo : EIATTR_SW_WAR
	.align		4
.L_21:
        /*0080*/ 	.byte	0x04, 0x36
        /*0082*/ 	.short	(.L_23 - .L_22)
.L_22:
        /*0084*/ 	.word	0x00000008
.L_23:


//--------------------- .nv.callgraph             --------------------------
	.section	.nv.callgraph,"",@"SHT_CUDA_CALLGRAPH"
	.align	4
	.sectionentsize	8
	.align		4
        /*0000*/ 	.word	0x00000000
	.align		4
        /*0004*/ 	.word	0xffffffff
	.align		4
        /*0008*/ 	.word	0x00000000
	.align		4
        /*000c*/ 	.word	0xfffffffe
	.align		4
        /*0010*/ 	.word	0x00000000
	.align		4
        /*0014*/ 	.word	0xfffffffd
	.align		4
        /*0018*/ 	.word	0x00000000
	.align		4
        /*001c*/ 	.word	0xfffffffc


//--------------------- .text._Z19kernel_sum_backwardPfS_ii --------------------------
	.section	.text._Z19kernel_sum_backwardPfS_ii,"ax",@progbits
	.align	128
        .global         _Z19kernel_sum_backwardPfS_ii
        .type           _Z19kernel_sum_backwardPfS_ii,@function
        .size           _Z19kernel_sum_backwardPfS_ii,(.L_x_7 - _Z19kernel_sum_backwardPfS_ii)
        .other          _Z19kernel_sum_backwardPfS_ii,@"STO_CUDA_ENTRY STV_DEFAULT"
_Z19kernel_sum_backwardPfS_ii:
.text._Z19kernel_sum_backwardPfS_ii:
[----:B------:R-:W-:Y:S01]  /*0000*/  LDC R1, c[0x0][0x37c] ;  /* 0x0000df00ff017b82 */ /* 0x000fe20000000800 */
[----:B------:R-:W0:Y:S01]  /*0010*/  S2R R0, SR_CTAID.X ;  /* 0x0000000000007919 */ /* 0x000e220000002500 */
[----:B------:R-:W0:Y:S01]  /*0020*/  LDCU UR5, c[0x0][0x360] ;  /* 0x00006c00ff0577ac */ /* 0x000e220008000800 */
[----:B------:R-:W0:Y:S01]  /*0030*/  S2R R3, SR_TID.X ;  /* 0x0000000000037919 */ /* 0x000e220000002100 */
[----:B------:R-:W1:Y:S01]  /*0040*/  LDCU UR4, c[0x0][0x394] ;  /* 0x00007280ff0477ac */ /* 0x000e620008000800 */
[----:B0-----:R-:W-:-:S05]  /*0050*/  IMAD R0, R0, UR5, R3 ;  /* 0x0000000500007c24 */ /* 0x001fca000f8e0203 */
[----:B-1----:R-:W-:-:S13]  /*0060*/  ISETP.GE.U32.AND P0, PT, R0, UR4, PT ;  /* 0x0000000400007c0c */ /* 0x002fda000bf06070 */
[----:B------:R-:W-:Y:S05]  /*0070*/  @P0 EXIT ;  /* 0x000000000000094d */ /* 0x000fea0003800000 */
[----:B------:R-:W0:Y:S02]  /*0080*/  LDC R5, c[0x0][0x390] ;  /* 0x0000e400ff057b82 */ /* 0x000e240000000800 */
[----:B0-----:R-:W-:-:S13]  /*0090*/  ISETP.GE.AND P0, PT, R5, 0x1, PT ;  /* 0x000000010500780c */ /* 0x001fda0003f06270 */
[----:B------:R-:W-:Y:S05]  /*00a0*/  @!P0 EXIT ;  /* 0x000000000000894d */ /* 0x000fea0003800000 */
[----:B------:R-:W0:Y:S01]  /*00b0*/  LDCU UR4, c[0x0][0x370] ;  /* 0x00006e00ff0477ac */ /* 0x000e220008000800 */
[C---:B------:R-:W-:Y:S02]  /*00c0*/  LOP3.LUT R2, R5.reuse, 0xf, RZ, 0xc0, !PT ;  /* 0x0000000f05027812 */ /* 0x040fe400078ec0ff */
[C---:B------:R-:W-:Y:S01]  /*00d0*/  LOP3.LUT R3, R5.reuse, 0x7, RZ, 0xc0, !PT ;  /* 0x0000000705037812 */ /* 0x040fe200078ec0ff */
[----:B------:R-:W1:Y:S01]  /*00e0*/  LDCU.64 UR6, c[0x0][0x358] ;  /* 0x00006b00ff0677ac */ /* 0x000e620008000a00 */
[C---:B------:R-:W-:Y:S02]  /*00f0*/  LOP3.LUT R4, R5.reuse, 0x7ffffff0, RZ, 0xc0, !PT ;  /* 0x7ffffff005047812 */ /* 0x040fe400078ec0ff */
[----:B------:R-:W-:Y:S01]  /*0100*/  LOP3.LUT R5, R5, 0x3, RZ, 0xc0, !PT ;  /* 0x0000000305057812 */ /* 0x000fe200078ec0ff */
[----:B0-----:R-:W-:-:S12]  /*0110*/  UIMAD UR4, UR5, UR4, URZ ;  /* 0x00000004050472a4 */ /* 0x001fd8000f8e02ff */
.L_x_5:
[----:B0-234-:R-:W0:Y:S01]  /*0120*/  LDC.64 R24, c[0x0][0x380] ;  /* 0x0000e000ff187b82 */ /* 0x01de220000000a00 */
[----:B------:R-:W2:Y:S01]  /*0130*/  LDCU UR5, c[0x0][0x390] ;  /* 0x00007200ff0577ac */ /* 0x000ea20008000800 */
[----:B0-----:R-:W-:-:S05]  /*0140*/  IMAD.WIDE.U32 R24, R0, 0x4, R24 ;  /* 0x0000000400187825 */ /* 0x001fca00078e0018 */
[----:B-1---5:R0:W5:Y:S01]  /*0150*/  LDG.E R31, desc[UR6][R24.64] ;  /* 0x00000006181f7981 */ /* 0x022162000c1e1900 */
[----:B--2---:R-:W-:Y:S01]  /*0160*/  UISETP.GE.U32.AND UP0, UPT, UR5, 0x10, UPT ;  /* 0x000000100500788c */ /* 0x004fe2000bf06070 */
[----:B------:R-:W-:-:S08]  /*0170*/  HFMA2 R7, -RZ, RZ, 0, 0 ;  /* 0x00000000ff077431 */ /* 0x000fd000000001ff */
[----:B0-----:R-:W-:Y:S05]  /*0180*/  BRA.U !UP0, `(.L_x_0) ;  /* 0x00000005089c7547 */ /* 0x001fea000b800000 */
[----:B------:R-:W0:Y:S01]  /*0190*/  LDC R7, c[0x0][0x394] ;  /* 0x0000e500ff077b82 */ /* 0x000e220000000800 */
[----:B------:R-:W-:Y:S02]  /*01a0*/  IADD3 R6, PT, PT, -R4, RZ, RZ ;  /* 0x000000ff04067210 */ /* 0x000fe40007ffe1ff */
[-C--:B------:R-:W-:Y:S02]  /*01b0*/  MOV R8, R0.reuse ;  /* 0x0000000000087202 */ /* 0x080fe40000000f00 */
[----:B0-----:R-:W-:Y:S01]  /*01c0*/  IADD3 R10, PT, PT, R0, R7, RZ ;  /* 0x00000007000a7210 */ /* 0x001fe20007ffe0ff */
[C-C-:B------:R-:W-:Y:S01]  /*01d0*/  IMAD R14, R7.reuse, 0x3, R0.reuse ;  /* 0x00000003070e7824 */ /* 0x140fe200078e0200 */
[CC--:B------:R-:W-:Y:S01]  /*01e0*/  LEA R12, R7.reuse, R0.reuse, 0x1 ;  /* 0x00000000070c7211 */ /* 0x0c0fe200078e08ff */
[C-C-:B------:R-:W-:Y:S01]  /*01f0*/  IMAD R18, R7.reuse, 0x5, R0.reuse ;  /* 0x0000000507127824 */ /* 0x140fe200078e0200 */
[CC--:B------:R-:W-:Y:S01]  /*0200*/  LEA R16, R7.reuse, R0.reuse, 0x2 ;  /* 0x0000000007107211 */ /* 0x0c0fe200078e10ff */
[C-C-:B------:R-:W-:Y:S01]  /*0210*/  IMAD R20, R7.reuse, 0x6, R0.reuse ;  /* 0x0000000607147824 */ /* 0x140fe200078e0200 */
[C---:B------:R-:W-:Y:S01]  /*0220*/  LEA R9, R7.reuse, R0, 0x3 ;  /* 0x0000000007097211 */ /* 0x040fe200078e18ff */
[----:B------:R-:W-:-:S02]  /*0230*/  IMAD R22, R7, 0x7, R0 ;  /* 0x0000000707167824 */ /* 0x000fc400078e0200 */
[C-C-:B------:R-:W-:Y:S02]  /*0240*/  IMAD R11, R7.reuse, 0x9, R0.reuse ;  /* 0x00000009070b7824 */ /* 0x140fe400078e0200 */
[C-C-:B------:R-:W-:Y:S02]  /*0250*/  IMAD R13, R7.reuse, 0xa, R0.reuse ;  /* 0x0000000a070d7824 */ /* 0x140fe400078e0200 */
[C-C-:B------:R-:W-:Y:S02]  /*0260*/  IMAD R15, R7.reuse, 0xb, R0.reuse ;  /* 0x0000000b070f7824 */ /* 0x140fe400078e0200 */
[C-C-:B------:R-:W-:Y:S02]  /*0270*/  IMAD R17, R7.reuse, 0xc, R0.reuse ;  /* 0x0000000c07117824 */ /* 0x140fe400078e0200 */
[C-C-:B------:R-:W-:Y:S02]  /*0280*/  IMAD R19, R7.reuse, 0xd, R0.reuse ;  /* 0x0000000d07137824 */ /* 0x140fe400078e0200 */
[----:B------:R-:W-:-:S02]  /*0290*/  IMAD R21, R7, 0xe, R0 ;  /* 0x0000000e07157824 */ /* 0x000fc400078e0200 */
[----:B------:R-:W-:-:S07]  /*02a0*/  IMAD R23, R7, 0xf, R0 ;  /* 0x0000000f07177824 */ /* 0x000fce00078e0200 */
.L_x_1:
[----:B0-----:R-:W0:Y:S02]  /*02b0*/  LDC.64 R26, c[0x0][0x388] ;  /* 0x0000e200ff1a7b82 */ /* 0x001e240000000a00 */
[----:B0-----:R-:W-:-:S06]  /*02c0*/  IMAD.WIDE.U32 R32, R8, 0x4, R26 ;  /* 0x0000000408207825 */ /* 0x001fcc00078e001a */
[----:B------:R-:W2:Y:S01]  /*02d0*/  LDG.E R32, desc[UR6][R32.64] ;  /* 0x0000000620207981 */ /* 0x000ea2000c1e1900 */
[----:B------:R-:W-:-:S04]  /*02e0*/  IMAD.WIDE.U32 R34, R10, 0x4, R26 ;  /* 0x000000040a227825 */ /* 0x000fc800078e001a */
[----:B--2--5:R-:W-:-:S05]  /*02f0*/  FADD R37, R32, R31 ;  /* 0x0000001f20257221 */ /* 0x024fca0000000000 */
[----:B------:R0:W-:Y:S04]  /*0300*/  STG.E desc[UR6][R24.64], R37 ;  /* 0x0000002518007986 */ /* 0x0001e8000c101906 */
[----:B------:R-:W2:Y:S01]  /*0310*/  LDG.E R34, desc[UR6][R34.64] ;  /* 0x0000000622227981 */ /* 0x000ea2000c1e1900 */
[----:B------:R-:W-:-:S04]  /*0320*/  IMAD.WIDE.U32 R28, R12, 0x4, R26 ;  /* 0x000000040c1c7825 */ /* 0x000fc800078e001a */
[----:B--2---:R-:W-:-:S05]  /*0330*/  FADD R36, R37, R34 ;  /* 0x0000002225247221 */ /* 0x004fca0000000000 */
[----:B------:R-:W-:Y:S04]  /*0340*/  STG.E desc[UR6][R24.64], R36 ;  /* 0x0000002418007986 */ /* 0x000fe8000c101906 */
[----:B------:R-:W2:Y:S01]  /*0350*/  LDG.E R29, desc[UR6][R28.64] ;  /* 0x000000061c1d7981 */ /* 0x000ea2000c1e1900 */
[----:B------:R-:W-:-:S04]  /*0360*/  IMAD.WIDE.U32 R30, R14, 0x4, R26 ;  /* 0x000000040e1e7825 */ /* 0x000fc800078e001a */
[----:B--2---:R-:W-:-:S05]  /*0370*/  FADD R29, R36, R29 ;  /* 0x0000001d241d7221 */ /* 0x004fca0000000000 */
[----:B------:R1:W-:Y:S04]  /*0380*/  STG.E desc[UR6][R24.64], R29 ;  /* 0x0000001d18007986 */ /* 0x0003e8000c101906 */
[----:B------:R-:W2:Y:S01]  /*0390*/  LDG.E R30, desc[UR6][R30.64] ;  /* 0x000000061e1e7981 */ /* 0x000ea2000c1e1900 */
[----:B------:R-:W-:-:S04]  /*03a0*/  IMAD.WIDE.U32 R32, R16, 0x4, R26 ;  /* 0x0000000410207825 */ /* 0x000fc800078e001a */
[----:B--2---:R-:W-:-:S05]  /*03b0*/  FADD R31, R29, R30 ;  /* 0x0000001e1d1f7221 */ /* 0x004fca0000000000 */
[----:B------:R2:W-:Y:S04]  /*03c0*/  STG.E desc[UR6][R24.64], R31 ;  /* 0x0000001f18007986 */ /* 0x0005e8000c101906 */
[----:B------:R-:W0:Y:S01]  /*03d0*/  LDG.E R32, desc[UR6][R32.64] ;  /* 0x0000000620207981 */ /* 0x000e22000c1e1900 */
[----:B------:R-:W-:-:S04]  /*03e0*/  IMAD.WIDE.U32 R34, R18, 0x4, R26 ;  /* 0x0000000412227825 */ /* 0x000fc800078e001a */
[----:B0-----:R-:W-:-:S05]  /*03f0*/  FADD R37, R31, R32 ;  /* 0x000000201f257221 */ /* 0x001fca0000000000 */
[----:B------:R0:W-:Y:S04]  /*0400*/  STG.E desc[UR6][R24.64], R37 ;  /* 0x0000002518007986 */ /* 0x0001e8000c101906 */
[----:B------:R-:W3:Y:S01]  /*0410*/  LDG.E R34, desc[UR6][R34.64] ;  /* 0x0000000622227981 */ /* 0x000ee2000c1e1900 */
[----:B-1----:R-:W-:-:S04]  /*0420*/  IMAD.WIDE.U32 R28, R20, 0x4, R26 ;  /* 0x00000004141c7825 */ /* 0x002fc800078e001a */
[----:B---3--:R-:W-:-:S05]  /*0430*/  FADD R36, R37, R34 ;  /* 0x0000002225247221 */ /* 0x008fca0000000000 */
[----:B------:R-:W-:Y:S04]  /*0440*/  STG.E desc[UR6][R24.64], R36 ;  /* 0x0000002418007986 */ /* 0x000fe8000c101906 */
[----:B------:R-:W3:Y:S01]  /*0450*/  LDG.E R29, desc[UR6][R28.64] ;  /* 0x000000061c1d7981 */ /* 0x000ee2000c1e1900 */
[----:B--2---:R-:W-:-:S04]  /*0460*/  IMAD.WIDE.U32 R30, R22, 0x4, R26 ;  /* 0x00000004161e7825 */ /* 0x004fc800078e001a */
[----:B---3--:R-:W-:-:S05]  /*0470*/  FADD R29, R36, R29 ;  /* 0x0000001d241d7221 */ /* 0x008fca0000000000 */
        /* <DEDUP_REMOVED lines=28> */
[----:B------:R0:W-:Y:S04]  /*0640*/  STG.E desc[UR6][R24.64], R36 ;  /* 0x0000002418007986 */ /* 0x0001e8000c101906 */
[----:B------:R-:W3:Y:S01]  /*0650*/  LDG.E R29, desc[UR6][R28.64] ;  /* 0x000000061c1d7981 */ /* 0x000ee2000c1e1900 */
[----:B------:R-:W-:-:S04]  /*0660*/  IMAD.WIDE.U32 R26, R23, 0x4, R26 ;  /* 0x00000004171a7825 */ /* 0x000fc800078e001a */
[----:B---3--:R-:W-:-:S05]  /*0670*/  FADD R30, R36, R29 ;  /* 0x0000001d241e7221 */ /* 0x008fca0000000000 */
[----:B------:R0:W-:Y:S04]  /*0680*/  STG.E desc[UR6][R24.64], R30 ;  /* 0x0000001e18007986 */ /* 0x0001e8000c101906 */
[----:B------:R-:W2:Y:S01]  /*0690*/  LDG.E R27, desc[UR6][R26.64] ;  /* 0x000000061a1b7981 */ /* 0x000ea2000c1e1900 */
[----:B------:R-:W-:Y:S02]  /*06a0*/  IADD3 R6, PT, PT, R6, 0x10, RZ ;  /* 0x0000001006067810 */ /* 0x000fe40007ffe0ff */
[C---:B------:R-:W-:Y:S02]  /*06b0*/  LEA R8, R7.reuse, R8, 0x4 ;  /* 0x0000000807087211 */ /* 0x040fe400078e20ff */
[----:B------:R-:W-:Y:S02]  /*06c0*/  ISETP.NE.AND P0, PT, R6, RZ, PT ;  /* 0x000000ff0600720c */ /* 0x000fe40003f05270 */
[----:B------:R-:W-:-:S02]  /*06d0*/  LEA R10, R7, R10, 0x4 ;  /* 0x0000000a070a7211 */ /* 0x000fc400078e20ff */
[C---:B------:R-:W-:Y:S02]  /*06e0*/  LEA R12, R7.reuse, R12, 0x4 ;  /* 0x0000000c070c7211 */ /* 0x040fe400078e20ff */
[C---:B------:R-:W-:Y:S02]  /*06f0*/  LEA R14, R7.reuse, R14, 0x4 ;  /* 0x0000000e070e7211 */ /* 0x040fe400078e20ff */
[C---:B------:R-:W-:Y:S02]  /*0700*/  LEA R16, R7.reuse, R16, 0x4 ;  /* 0x0000001007107211 */ /* 0x040fe400078e20ff */
[C---:B------:R-:W-:Y:S02]  /*0710*/  LEA R18, R7.reuse, R18, 0x4 ;  /* 0x0000001207127211 */ /* 0x040fe400078e20ff */
[C---:B------:R-:W-:Y:S02]  /*0720*/  LEA R20, R7.reuse, R20, 0x4 ;  /* 0x0000001407147211 */ /* 0x040fe400078e20ff */
        /* <DEDUP_REMOVED lines=8> */
[----:B------:R-:W-:Y:S01]  /*07b0*/  LEA R23, R7, R23, 0x4 ;  /* 0x0000001707177211 */ /* 0x000fe200078e20ff */
[----:B--2---:R-:W-:-:S05]  /*07c0*/  FADD R31, R30, R27 ;  /* 0x0000001b1e1f7221 */ /* 0x004fca0000000000 */
[----:B------:R0:W-:Y:S01]  /*07d0*/  STG.E desc[UR6][R24.64], R31 ;  /* 0x0000001f18007986 */ /* 0x0001e2000c101906 */
[----:B------:R-:W-:Y:S05]  /*07e0*/  @P0 BRA `(.L_x_1) ;  /* 0xfffffff800b00947 */ /* 0x000fea000383ffff */
[----:B------:R-:W-:-:S07]  /*07f0*/  MOV R7, R4 ;  /* 0x0000000400077202 */ /* 0x000fce0000000f00 */
.L_x_0:
[----:B------:R-:W-:-:S13]  /*0800*/  ISETP.NE.AND P0, PT, R2, RZ, PT ;  /* 0x000000ff0200720c */ /* 0x000fda0003f05270 */
[----:B------:R-:W-:Y:S05]  /*0810*/  @!P0 BRA `(.L_x_2) ;  /* 0x0000000400848947 */ /* 0x000fea0003800000 */
[----:B------:R-:W-:Y:S02]  /*0820*/  IADD3 R6, PT, PT, R2, -0x1, RZ ;  /* 0xffffffff02067810 */ /* 0x000fe40007ffe0ff */
[----:B------:R-:W-:Y:S02]  /*0830*/  ISETP.NE.AND P1, PT, R3, RZ, PT ;  /* 0x000000ff0300720c */ /* 0x000fe40003f25270 */
[----:B------:R-:W-:-:S13]  /*0840*/  ISETP.GE.U32.AND P0, PT, R6, 0x7, PT ;  /* 0x000000070600780c */ /* 0x000fda0003f06070 */
[----:B------:R-:W-:Y:S05]  /*0850*/  @!P0 BRA `(.L_x_3) ;  /* 0x0000000000ac8947 */ /* 0x000fea0003800000 */
[----:B------:R-:W1:Y:S01]  /*0860*/  LDC.64 R8, c[0x0][0x388] ;  /* 0x0000e200ff087b82 */ /* 0x000e620000000a00 */
[----:B------:R-:W2:Y:S02]  /*0870*/  LDCU UR5, c[0x0][0x394] ;  /* 0x00007280ff0577ac */ /* 0x000ea40008000800 */
[----:B--2---:R-:W-:-:S04]  /*0880*/  IMAD R13, R7, UR5, R0 ;  /* 0x00000005070d7c24 */ /* 0x004fc8000f8e0200 */
[----:B-1----:R-:W-:-:S06]  /*0890*/  IMAD.WIDE.U32 R10, R13, 0x4, R8 ;  /* 0x000000040d0a7825 */ /* 0x002fcc00078e0008 */
[----:B------:R-:W0:Y:S01]  /*08a0*/  LDG.E R10, desc[UR6][R10.64] ;  /* 0x000000060a0a7981 */ /* 0x000e22000c1e1900 */
[----:B------:R-:W-:-:S05]  /*08b0*/  IADD3 R15, PT, PT, R13, UR5, RZ ;  /* 0x000000050d0f7c10 */ /* 0x000fca000fffe0ff */
[----:B------:R-:W-:-:S04]  /*08c0*/  IMAD.WIDE.U32 R12, R15, 0x4, R8 ;  /* 0x000000040f0c7825 */ /* 0x000fc800078e0008 */
[----:B0----5:R-:W-:-:S05]  /*08d0*/  FADD R31, R31, R10 ;  /* 0x0000000a1f1f7221 */ /* 0x021fca0000000000 */
[----:B------:R-:W-:Y:S04]  /*08e0*/  STG.E desc[UR6][R24.64], R31 ;  /* 0x0000001f18007986 */ /* 0x000fe8000c101906 */
[----:B------:R-:W2:Y:S01]  /*08f0*/  LDG.E R12, desc[UR6][R12.64] ;  /* 0x000000060c0c7981 */ /* 0x000ea2000c1e1900 */
[----:B------:R-:W-:-:S05]  /*0900*/  IADD3 R19, PT, PT, R15, UR5, RZ ;  /* 0x000000050f137c10 */ /* 0x000fca000fffe0ff */
[----:B------:R-:W-:-:S04]  /*0910*/  IMAD.WIDE.U32 R14, R19, 0x4, R8 ;  /* 0x00000004130e7825 */ /* 0x000fc800078e0008 */
[----:B--2---:R-:W-:-:S05]  /*0920*/  FADD R17, R31, R12 ;  /* 0x0000000c1f117221 */ /* 0x004fca0000000000 */
[----:B------:R0:W-:Y:S04]  /*0930*/  STG.E desc[UR6][R24.64], R17 ;  /* 0x0000001118007986 */ /* 0x0001e8000c101906 */
        /* <DEDUP_REMOVED lines=10> */
[----:B------:R-:W0:Y:S01]  /*09e0*/  LDG.E R12, desc[UR6][R12.64] ;  /* 0x000000060c0c7981 */ /* 0x000e22000c1e1900 */
[----:B------:R-:W-:-:S05]  /*09f0*/  IADD3 R23, PT, PT, R23, UR5, RZ ;  /* 0x0000000517177c10 */ /* 0x000fca000fffe0ff */
[----:B------:R-:W-:-:S04]  /*0a00*/  IMAD.WIDE.U32 R14, R23, 0x4, R8 ;  /* 0x00000004170e7825 */ /* 0x000fc800078e0008 */
[----:B0-----:R-:W-:-:S05]  /*0a10*/  FADD R17, R21, R12 ;  /* 0x0000000c15117221 */ /* 0x001fca0000000000 */
[----:B------:R2:W-:Y:S04]  /*0a20*/  STG.E desc[UR6][R24.64], R17 ;  /* 0x0000001118007986 */ /* 0x0005e8000c101906 */
[----:B------:R-:W1:Y:S01]  /*0a30*/  LDG.E R14, desc[UR6][R14.64] ;  /* 0x000000060e0e7981 */ /* 0x000e62000c1e1900 */
[----:B------:R-:W-:-:S05]  /*0a40*/  IADD3 R23, PT, PT, R23, UR5, RZ ;  /* 0x0000000517177c10 */ /* 0x000fca000fffe0ff */
[----:B------:R-:W-:-:S04]  /*0a50*/  IMAD.WIDE.U32 R10, R23, 0x4, R8 ;  /* 0x00000004170a7825 */ /* 0x000fc800078e0008 */
[----:B-1----:R-:W-:-:S05]  /*0a60*/  FADD R19, R17, R14 ;  /* 0x0000000e11137221 */ /* 0x002fca0000000000 */
[----:B------:R2:W-:Y:S04]  /*0a70*/  STG.E desc[UR6][R24.64], R19 ;  /* 0x0000001318007986 */ /* 0x0005e8000c101906 */
[----:B------:R-:W3:Y:S01]  /*0a80*/  LDG.E R10, desc[UR6][R10.64] ;  /* 0x000000060a0a7981 */ /* 0x000ee2000c1e1900 */
[----:B------:R-:W-:-:S05]  /*0a90*/  IADD3 R23, PT, PT, R23, UR5, RZ ;  /* 0x0000000517177c10 */ /* 0x000fca000fffe0ff */
[----:B------:R-:W-:-:S04]  /*0aa0*/  IMAD.WIDE.U32 R8, R23, 0x4, R8 ;  /* 0x0000000417087825 */ /* 0x000fc800078e0008 */
[----:B---3--:R-:W-:-:S05]  /*0ab0*/  FADD R13, R19, R10 ;  /* 0x0000000a130d7221 */ /* 0x008fca0000000000 */
[----:B------:R2:W-:Y:S04]  /*0ac0*/  STG.E desc[UR6][R24.64], R13 ;  /* 0x0000000d18007986 */ /* 0x0005e8000c101906 */
[----:B------:R-:W3:Y:S01]  /*0ad0*/  LDG.E R8, desc[UR6][R8.64] ;  /* 0x0000000608087981 */ /* 0x000ee2000c1e1900 */
[----:B------:R-:W-:Y:S01]  /*0ae0*/  IADD3 R7, PT, PT, R7, 0x8, RZ ;  /* 0x0000000807077810 */ /* 0x000fe20007ffe0ff */
[----:B---3--:R-:W-:-:S05]  /*0af0*/  FADD R31, R13, R8 ;  /* 0x000000080d1f7221 */ /* 0x008fca0000000000 */
[----:B------:R2:W-:Y:S02]  /*0b00*/  STG.E desc[UR6][R24.64], R31 ;  /* 0x0000001f18007986 */ /* 0x0005e4000c101906 */
.L_x_3:
        /* <DEDUP_REMOVED lines=25> */
[----:B------:R-:W-:Y:S01]  /*0ca0*/  IADD3 R7, PT, PT, R7, 0x4, RZ ;  /* 0x0000000407077810 */ /* 0x000fe20007ffe0ff */
[----:B0-----:R-:W-:-:S05]  /*0cb0*/  FADD R31, R11, R8 ;  /* 0x000000080b1f7221 */ /* 0x001fca0000000000 */
[----:B------:R1:W-:Y:S02]  /*0cc0*/  STG.E desc[UR6][R24.64], R31 ;  /* 0x0000001f18007986 */ /* 0x0003e4000c101906 */
.L_x_4:
[----:B------:R-:W-:Y:S05]  /*0cd0*/  @!P1 BRA `(.L_x_2) ;  /* 0x0000000000549947 */ /* 0x000fea0003800000 */
[----:B------:R-:W3:Y:S01]  /*0ce0*/  LDC.64 R8, c[0x0][0x388] ;  /* 0x0000e200ff087b82 */ /* 0x000ee20000000a00 */
[----:B------:R-:W1:Y:S02]  /*0cf0*/  LDCU UR5, c[0x0][0x394] ;  /* 0x00007280ff0577ac */ /* 0x000e640008000800 */
[----:B-1----:R-:W-:-:S04]  /*0d00*/  IMAD R11, R7, UR5, R0 ;  /* 0x00000005070b7c24 */ /* 0x002fc8000f8e0200 */
[----:B---3--:R-:W-:-:S06]  /*0d10*/  IMAD.WIDE.U32 R6, R11, 0x4, R8 ;  /* 0x000000040b067825 */ /* 0x008fcc00078e0008 */
[----:B------:R-:W0:Y:S01]  /*0d20*/  LDG.E R6, desc[UR6][R6.64] ;  /* 0x0000000606067981 */ /* 0x000e22000c1e1900 */
[----:B------:R-:W-:Y:S01]  /*0d30*/  ISETP.NE.AND P0, PT, R5, 0x1, PT ;  /* 0x000000010500780c */ /* 0x000fe20003f05270 */
[----:B0-2--5:R-:W-:-:S05]  /*0d40*/  FADD R31, R6, R31 ;  /* 0x0000001f061f7221 */ /* 0x025fca0000000000 */
[----:B------:R3:W-:Y:S07]  /*0d50*/  STG.E desc[UR6][R24.64], R31 ;  /* 0x0000001f18007986 */ /* 0x0007ee000c101906 */
[----:B------:R-:W-:Y:S05]  /*0d60*/  @!P0 BRA `(.L_x_2) ;  /* 0x0000000000308947 */ /* 0x000fea0003800000 */
[----:B------:R-:W-:-:S05]  /*0d70*/  IADD3 R11, PT, PT, R11, UR5, RZ ;  /* 0x000000050b0b7c10 */ /* 0x000fca000fffe0ff */
[----:B------:R-:W-:-:S06]  /*0d80*/  IMAD.WIDE.U32 R6, R11, 0x4, R8 ;  /* 0x000000040b067825 */ /* 0x000fcc00078e0008 */
[----:B------:R-:W3:Y:S01]  /*0d90*/  LDG.E R6, desc[UR6][R6.64] ;  /* 0x0000000606067981 */ /* 0x000ee2000c1e1900 */
[----:B------:R-:W-:Y:S01]  /*0da0*/  ISETP.NE.AND P0, PT, R5, 0x2, PT ;  /* 0x000000020500780c */ /* 0x000fe20003f05270 */
[----:B---3--:R-:W-:-:S05]  /*0db0*/  FADD R31, R31, R6 ;  /* 0x000000061f1f7221 */ /* 0x008fca0000000000 */
[----:B------:R4:W-:Y:S07]  /*0dc0*/  STG.E desc[UR6][R24.64], R31 ;  /* 0x0000001f18007986 */ /* 0x0009ee000c101906 */
[----:B------:R-:W-:Y:S05]  /*0dd0*/  @!P0 BRA `(.L_x_2) ;  /* 0x0000000000148947 */ /* 0x000fea0003800000 */
[----:B------:R-:W-:-:S05]  /*0de0*/  IADD3 R7, PT, PT, R11, UR5, RZ ;  /* 0x000000050b077c10 */ /* 0x000fca000fffe0ff */
[----:B------:R-:W-:-:S06]  /*0df0*/  IMAD.WIDE.U32 R6, R7, 0x4, R8 ;  /* 0x0000000407067825 */ /* 0x000fcc00078e0008 */
[----:B------:R-:W2:Y:S02]  /*0e00*/  LDG.E R6, desc[UR6][R6.64] ;  /* 0x0000000606067981 */ /* 0x000ea4000c1e1900 */
[----:B--2---:R-:W-:-:S05]  /*0e10*/  FADD R9, R31, R6 ;  /* 0x000000061f097221 */ /* 0x004fca0000000000 */
[----:B------:R0:W-:Y:S02]  /*0e20*/  STG.E desc[UR6][R24.64], R9 ;  /* 0x0000000918007986 */ /* 0x0001e4000c101906 */
.L_x_2:
[----:B------:R-:W1:Y:S01]  /*0e30*/  LDCU UR5, c[0x0][0x394] ;  /* 0x00007280ff0577ac */ /* 0x000e620008000800 */
[----:B------:R-:W-:-:S04]  /*0e40*/  IADD3 R0, PT, PT, R0, UR4, RZ ;  /* 0x0000000400007c10 */ /* 0x000fc8000fffe0ff */
[----:B-1----:R-:W-:-:S13]  /*0e50*/  ISETP.GE.U32.AND P0, PT, R0, UR5, PT ;  /* 0x0000000500007c0c */ /* 0x002fda000bf06070 */
[----:B------:R-:W-:Y:S05]  /*0e60*/  @!P0 BRA `(.L_x_5) ;  /* 0xfffffff000ac8947 */ /* 0x000fea000383ffff */
[----:B------:R-:W-:Y:S05]  /*0e70*/  EXIT ;  /* 0x000000000000794d */ /* 0x000fea0003800000 */
.L_x_6:
[----:B------:R-:W-:-:S00]  /*0e80*/  BRA `(.L_x_6) ;  /* 0xfffffffc00fc7947 */ /* 0x000fc0000383ffff */
[----:B------:R-:W-:-:S00]  /*0e90*/  NOP ;  /* 0x0000000000007918 */ /* 0x000fc00000000000 */
        /* <DEDUP_REMOVED lines=14> */
.L_x_7:


//--------------------- .nv.shared.reserved.0     --------------------------
	.section	.nv.shared.reserved.0,"aw",@nobits
	.weak		__nv_reservedSMEM_offset_0_alias
	.size		__nv_reservedSMEM_offset_0_alias, 0, 64
	.other		__nv_reservedSMEM_offset_0_alias,@"STO_CUDA_RESERVED_SHARED STV_DEFAULT"
__nv_reservedSMEM_offset_0_alias:
	.zero		0
	.zero		64


//--------------------- .nv.constant0._Z19kernel_sum_backwardPfS_ii --------------------------
	.section	.nv.constant0._Z19kernel_sum_backwardPfS_ii,"a",@progbits
	.sectionflags	@""
	.align	4
.nv.constant0._Z19kernel_sum_backwardPfS_ii:
	.zero		920


//--------------------- SYMBOLS --------------------------

	.type		.nv.reservedSmem.offset0,@object
	.size		.nv.reservedSmem.offset0,0x4
